//
// Generated by NVIDIA NVVM Compiler
//
// Compiler Build ID: CL-36424714
// Cuda compilation tools, release 13.0, V13.0.88
// Based on NVVM 20.0.0
//

.version 9.0
.target sm_100
.address_size 64

.extern .func  (.param .b64 func_retval0) malloc
(
	.param .b64 malloc_param_0
)
;
.extern .func free
(
	.param .b64 free_param_0
)
;
.global .align 4 .b8 precalc_xorwow_matrix[102400];
.global .align 4 .b8 precalc_xorwow_offset_matrix[102400];
.global .align 4 .b8 mrg32k3aM1[2304];
.global .align 4 .b8 mrg32k3aM2[2304];
.global .align 4 .b8 mrg32k3aM1SubSeq[2016];
.global .align 4 .b8 mrg32k3aM2SubSeq[2016];
.global .align 4 .b8 mrg32k3aM1Seq[2304];
.global .align 4 .b8 mrg32k3aM2Seq[2304];
.const .align 8 .b8 __cr_lgamma_table[72];

.func _Z13randQuickSortPhiii(
	.param .b64 _Z13randQuickSortPhiii_param_0,
	.param .b32 _Z13randQuickSortPhiii_param_1,
	.param .b32 _Z13randQuickSortPhiii_param_2
)
{
	.reg .pred 	%p<5>;
	.reg .b16 	%rs<8>;
	.reg .b32 	%r<20>;
	.reg .b64 	%rd<12>;

	ld.param.u64 	%rd3, [_Z13randQuickSortPhiii_param_0];
	ld.param.u32 	%r16, [_Z13randQuickSortPhiii_param_1];
	ld.param.u32 	%r9, [_Z13randQuickSortPhiii_param_2];
	setp.ge.s32 	%p1, %r16, %r9;
	@%p1 bra 	$L__BB0_7;
	cvt.s64.s32 	%rd4, %r9;
	add.s64 	%rd1, %rd3, %rd4;
$L__BB0_2:
	sub.s32 	%r10, %r9, %r16;
	shr.u32 	%r11, %r10, 31;
	add.s32 	%r12, %r10, %r11;
	shr.s32 	%r13, %r12, 1;
	add.s32 	%r14, %r13, %r16;
	cvt.s64.s32 	%rd5, %r14;
	add.s64 	%rd6, %rd3, %rd5;
	ld.u8 	%rs2, [%rd6];
	ld.u8 	%rs3, [%rd1];
	st.u8 	[%rd6], %rs3;
	st.u8 	[%rd1], %rs2;
	mov.u32 	%r17, %r16;
	mov.u32 	%r19, %r16;
$L__BB0_3:
	cvt.s64.s32 	%rd7, %r17;
	add.s64 	%rd2, %rd3, %rd7;
	ld.u8 	%rs1, [%rd2];
	ld.u8 	%rs4, [%rd1];
	setp.ge.u16 	%p2, %rs1, %rs4;
	@%p2 bra 	$L__BB0_5;
	cvt.s64.s32 	%rd8, %r19;
	add.s64 	%rd9, %rd3, %rd8;
	ld.u8 	%rs5, [%rd9];
	st.u8 	[%rd9], %rs1;
	st.u8 	[%rd2], %rs5;
	add.s32 	%r19, %r19, 1;
$L__BB0_5:
	add.s32 	%r17, %r17, 1;
	setp.lt.s32 	%p3, %r17, %r9;
	@%p3 bra 	$L__BB0_3;
	cvt.s64.s32 	%rd10, %r19;
	add.s64 	%rd11, %rd3, %rd10;
	ld.u8 	%rs6, [%rd11];
	ld.u8 	%rs7, [%rd1];
	st.u8 	[%rd11], %rs7;
	st.u8 	[%rd1], %rs6;
	add.s32 	%r15, %r19, -1;
	{ // callseq 0, 0
	.param .b64 param0;
	st.param.b64 	[param0], %rd3;
	.param .b32 param1;
	st.param.b32 	[param1], %r16;
	.param .b32 param2;
	st.param.b32 	[param2], %r15;
	call.uni 
	_Z13randQuickSortPhiii, 
	(
	param0, 
	param1, 
	param2
	);
	} // callseq 0
	add.s32 	%r16, %r19, 1;
	setp.lt.s32 	%p4, %r16, %r9;
	@%p4 bra 	$L__BB0_2;
$L__BB0_7:
	ret;

}
	// .globl	_Z15medianFilterGPUPKhPhiii
.visible .entry _Z15medianFilterGPUPKhPhiii(
	.param .u64 .ptr .align 1 _Z15medianFilterGPUPKhPhiii_param_0,
	.param .u64 .ptr .align 1 _Z15medianFilterGPUPKhPhiii_param_1,
	.param .u32 _Z15medianFilterGPUPKhPhiii_param_2,
	.param .u32 _Z15medianFilterGPUPKhPhiii_param_3,
	.param .u32 _Z15medianFilterGPUPKhPhiii_param_4
)
{
	.reg .pred 	%p<17>;
	.reg .b16 	%rs<34>;
	.reg .b32 	%r<87>;
	.reg .b64 	%rd<32>;

	ld.param.u64 	%rd7, [_Z15medianFilterGPUPKhPhiii_param_0];
	ld.param.u64 	%rd8, [_Z15medianFilterGPUPKhPhiii_param_1];
	ld.param.u32 	%r39, [_Z15medianFilterGPUPKhPhiii_param_2];
	ld.param.u32 	%r41, [_Z15medianFilterGPUPKhPhiii_param_3];
	ld.param.u32 	%r40, [_Z15medianFilterGPUPKhPhiii_param_4];
	cvta.to.global.u64 	%rd1, %rd8;
	cvta.to.global.u64 	%rd2, %rd7;
	mov.u32 	%r42, %ntid.x;
	mov.u32 	%r43, %ctaid.x;
	mov.u32 	%r44, %tid.x;
	mad.lo.s32 	%r45, %r42, %r43, %r44;
	mov.u32 	%r46, %ntid.y;
	mov.u32 	%r47, %ctaid.y;
	mov.u32 	%r48, %tid.y;
	mad.lo.s32 	%r49, %r46, %r47, %r48;
	shr.u32 	%r50, %r39, 31;
	add.s32 	%r51, %r39, %r50;
	shr.s32 	%r3, %r51, 1;
	sub.s32 	%r52, %r41, %r3;
	setp.ge.s32 	%p1, %r49, %r52;
	min.s32 	%r54, %r49, %r45;
	setp.lt.s32 	%p2, %r54, %r3;
	sub.s32 	%r55, %r40, %r3;
	setp.ge.s32 	%p3, %r45, %r55;
	or.pred  	%p4, %p1, %p3;
	or.pred  	%p5, %p4, %p2;
	@%p5 bra 	$L__BB1_18;
	mul.lo.s32 	%r4, %r39, %r39;
	cvt.u64.u32 	%rd12, %r4;
	{ // callseq 1, 0
	.param .b64 param0;
	st.param.b64 	[param0], %rd12;
	.param .b64 retval0;
	call.uni (retval0), 
	malloc, 
	(
	param0
	);
	ld.param.b64 	%rd13, [retval0];
	} // callseq 1
	setp.lt.s32 	%p6, %r39, 1;
	@%p6 bra 	$L__BB1_17;
	sub.s32 	%r5, %r49, %r3;
	sub.s32 	%r6, %r45, %r3;
	and.b32  	%r7, %r39, 15;
	and.b32  	%r8, %r39, 7;
	and.b32  	%r9, %r39, 2147483632;
	and.b32  	%r10, %r39, 3;
	neg.s32 	%r11, %r9;
	add.s64 	%rd4, %rd2, 7;
	mov.b32 	%r72, 0;
	mov.u32 	%r86, %r72;
$L__BB1_3:
	setp.lt.u32 	%p7, %r39, 16;
	add.s32 	%r61, %r5, %r72;
	mad.lo.s32 	%r14, %r61, %r40, %r6;
	mov.b32 	%r81, 0;
	@%p7 bra 	$L__BB1_6;
	mov.u32 	%r74, %r14;
	mov.u32 	%r75, %r11;
$L__BB1_5:
	.pragma "nounroll";
	cvt.s64.s32 	%rd14, %r86;
	add.s64 	%rd15, %rd13, %rd14;
	cvt.s64.s32 	%rd16, %r74;
	add.s64 	%rd17, %rd4, %rd16;
	ld.global.u8 	%rs2, [%rd17+-7];
	st.u8 	[%rd15], %rs2;
	ld.global.u8 	%rs3, [%rd17+-6];
	st.u8 	[%rd15+1], %rs3;
	ld.global.u8 	%rs4, [%rd17+-5];
	st.u8 	[%rd15+2], %rs4;
	ld.global.u8 	%rs5, [%rd17+-4];
	st.u8 	[%rd15+3], %rs5;
	ld.global.u8 	%rs6, [%rd17+-3];
	st.u8 	[%rd15+4], %rs6;
	ld.global.u8 	%rs7, [%rd17+-2];
	st.u8 	[%rd15+5], %rs7;
	ld.global.u8 	%rs8, [%rd17+-1];
	st.u8 	[%rd15+6], %rs8;
	ld.global.u8 	%rs9, [%rd17];
	st.u8 	[%rd15+7], %rs9;
	ld.global.u8 	%rs10, [%rd17+1];
	st.u8 	[%rd15+8], %rs10;
	ld.global.u8 	%rs11, [%rd17+2];
	st.u8 	[%rd15+9], %rs11;
	ld.global.u8 	%rs12, [%rd17+3];
	st.u8 	[%rd15+10], %rs12;
	ld.global.u8 	%rs13, [%rd17+4];
	st.u8 	[%rd15+11], %rs13;
	ld.global.u8 	%rs14, [%rd17+5];
	st.u8 	[%rd15+12], %rs14;
	ld.global.u8 	%rs15, [%rd17+6];
	st.u8 	[%rd15+13], %rs15;
	ld.global.u8 	%rs16, [%rd17+7];
	st.u8 	[%rd15+14], %rs16;
	ld.global.u8 	%rs17, [%rd17+8];
	st.u8 	[%rd15+15], %rs17;
	add.s32 	%r86, %r86, 16;
	add.s32 	%r75, %r75, 16;
	add.s32 	%r74, %r74, 16;
	setp.ne.s32 	%p8, %r75, 0;
	mov.u32 	%r81, %r9;
	@%p8 bra 	$L__BB1_5;
$L__BB1_6:
	setp.eq.s32 	%p9, %r7, 0;
	@%p9 bra 	$L__BB1_16;
	add.s32 	%r63, %r7, -1;
	setp.lt.u32 	%p10, %r63, 7;
	@%p10 bra 	$L__BB1_9;
	add.s32 	%r64, %r14, %r81;
	cvt.s64.s32 	%rd18, %r64;
	add.s64 	%rd19, %rd2, %rd18;
	ld.global.u8 	%rs18, [%rd19];
	cvt.s64.s32 	%rd20, %r86;
	add.s64 	%rd21, %rd13, %rd20;
	st.u8 	[%rd21], %rs18;
	ld.global.u8 	%rs19, [%rd19+1];
	st.u8 	[%rd21+1], %rs19;
	ld.global.u8 	%rs20, [%rd19+2];
	st.u8 	[%rd21+2], %rs20;
	ld.global.u8 	%rs21, [%rd19+3];
	st.u8 	[%rd21+3], %rs21;
	ld.global.u8 	%rs22, [%rd19+4];
	st.u8 	[%rd21+4], %rs22;
	ld.global.u8 	%rs23, [%rd19+5];
	st.u8 	[%rd21+5], %rs23;
	ld.global.u8 	%rs24, [%rd19+6];
	st.u8 	[%rd21+6], %rs24;
	ld.global.u8 	%rs25, [%rd19+7];
	st.u8 	[%rd21+7], %rs25;
	add.s32 	%r86, %r86, 8;
	add.s32 	%r81, %r81, 8;
$L__BB1_9:
	setp.eq.s32 	%p11, %r8, 0;
	@%p11 bra 	$L__BB1_16;
	add.s32 	%r66, %r8, -1;
	setp.lt.u32 	%p12, %r66, 3;
	mov.u32 	%r85, %r86;
	@%p12 bra 	$L__BB1_12;
	add.s32 	%r67, %r14, %r81;
	cvt.s64.s32 	%rd22, %r67;
	add.s64 	%rd23, %rd2, %rd22;
	ld.global.u8 	%rs26, [%rd23];
	cvt.s64.s32 	%rd24, %r86;
	add.s64 	%rd25, %rd13, %rd24;
	st.u8 	[%rd25], %rs26;
	ld.global.u8 	%rs27, [%rd23+1];
	st.u8 	[%rd25+1], %rs27;
	ld.global.u8 	%rs28, [%rd23+2];
	st.u8 	[%rd25+2], %rs28;
	ld.global.u8 	%rs29, [%rd23+3];
	st.u8 	[%rd25+3], %rs29;
	add.s32 	%r86, %r86, 4;
	add.s32 	%r81, %r81, 4;
	mov.u32 	%r85, %r86;
$L__BB1_12:
	setp.eq.s32 	%p13, %r10, 0;
	@%p13 bra 	$L__BB1_16;
	setp.eq.s32 	%p14, %r10, 1;
	add.s32 	%r68, %r14, %r81;
	cvt.s64.s32 	%rd26, %r68;
	add.s64 	%rd5, %rd2, %rd26;
	ld.global.u8 	%rs30, [%rd5];
	cvt.s64.s32 	%rd27, %r85;
	add.s64 	%rd6, %rd13, %rd27;
	st.u8 	[%rd6], %rs30;
	add.s32 	%r86, %r85, 1;
	@%p14 bra 	$L__BB1_16;
	setp.eq.s32 	%p15, %r10, 2;
	ld.global.u8 	%rs31, [%rd5+1];
	st.u8 	[%rd6+1], %rs31;
	add.s32 	%r86, %r85, 2;
	@%p15 bra 	$L__BB1_16;
	ld.global.u8 	%rs32, [%rd5+2];
	st.u8 	[%rd6+2], %rs32;
	add.s32 	%r86, %r85, 3;
$L__BB1_16:
	add.s32 	%r72, %r72, 1;
	setp.ne.s32 	%p16, %r72, %r39;
	@%p16 bra 	$L__BB1_3;
$L__BB1_17:
	add.s32 	%r69, %r4, -1;
	{ // callseq 2, 0
	.param .b64 param0;
	st.param.b64 	[param0], %rd13;
	.param .b32 param1;
	st.param.b32 	[param1], 0;
	.param .b32 param2;
	st.param.b32 	[param2], %r69;
	call.uni 
	_Z13randQuickSortPhiii, 
	(
	param0, 
	param1, 
	param2
	);
	} // callseq 2
	shr.u32 	%r70, %r4, 1;
	cvt.u64.u32 	%rd28, %r70;
	add.s64 	%rd29, %rd13, %rd28;
	ld.u8 	%rs33, [%rd29];
	mad.lo.s32 	%r71, %r40, %r49, %r45;
	cvt.s64.s32 	%rd30, %r71;
	add.s64 	%rd31, %rd1, %rd30;
	st.global.u8 	[%rd31], %rs33;
	{ // callseq 3, 0
	.param .b64 param0;
	st.param.b64 	[param0], %rd13;
	call.uni 
	free, 
	(
	param0
	);
	} // callseq 3
	bra.uni 	$L__BB1_19;
$L__BB1_18:
	mad.lo.s32 	%r57, %r40, %r49, %r45;
	cvt.s64.s32 	%rd9, %r57;
	add.s64 	%rd10, %rd2, %rd9;
	ld.global.u8 	%rs1, [%rd10];
	add.s64 	%rd11, %rd1, %rd9;
	st.global.u8 	[%rd11], %rs1;
$L__BB1_19:
	ret;

}


// ===== COMPILED SASS (sm_100) =====

	.target	sm_100

	.elftype	@"ET_EXEC"


//--------------------- .note.nv.tkinfo           --------------------------
	.section	.note.nv.tkinfo,"",@"SHT_NOTE"
	.sectionflags	@"SHF_NOTE_NV_TKINFO"
	.tkinfo
        /*0018*/ 	.word	0x00000002
        /*0030*/ 	.string	""
        /*0030*/ 	.string	"ptxas"
        /*0030*/ 	.string	"Cuda compilation tools, release 13.0, V13.0.88"
        /*0030*/ 	.string	"Build cuda_13.0.r13.0/compiler.36424714_0"
        /*0030*/ 	.string	"-arch sm_100 -m 64 "



//--------------------- .note.nv.cuinfo           --------------------------
	.section	.note.nv.cuinfo,"",@"SHT_NOTE"
	.sectionflags	@"SHF_NOTE_NV_CUINFO"
        /*0018*/ 	.short	0x0002
        /*001a*/ 	.short	0x0064
        /*001c*/ 	.short	0x0082
	.zero		2


//--------------------- .nv.info                  --------------------------
	.section	.nv.info,"",@"SHT_CUDA_INFO"
	.align	4


	//----- nvinfo : EIATTR_REGCOUNT
	.align		4
        /*0000*/ 	.byte	0x04, 0x2f
        /*0002*/ 	.short	(.L_10 - .L_9)
	.align		4
.L_9:
        /*0004*/ 	.word	index@(_Z15medianFilterGPUPKhPhiii)
        /*0008*/ 	.word	0x00000024


	//----- nvinfo : EIATTR_FRAME_SIZE
	.align		4
.L_10:
        /*000c*/ 	.byte	0x04, 0x11
        /*000e*/ 	.short	(.L_12 - .L_11)
	.align		4
.L_11:
        /*0010*/ 	.word	index@($_Z15medianFilterGPUPKhPhiii$_Z13randQuickSortPhiii)
        /*0014*/ 	.word	0x00000000


	//----- nvinfo : EIATTR_FRAME_SIZE
	.align		4
.L_12:
        /*0018*/ 	.byte	0x04, 0x11
        /*001a*/ 	.short	(.L_14 - .L_13)
	.align		4
.L_13:
        /*001c*/ 	.word	index@(_Z15medianFilterGPUPKhPhiii)
        /*0020*/ 	.word	0x00000000


	//----- nvinfo : EIATTR_MIN_STACK_SIZE
	.align		4
.L_14:
        /*0024*/ 	.byte	0x04, 0x12
        /*0026*/ 	.short	(.L_16 - .L_15)
	.align		4
.L_15:
        /*0028*/ 	.word	index@(_Z15medianFilterGPUPKhPhiii)
        /*002c*/ 	.word	0x00000000
.L_16:


//--------------------- .nv.compat                --------------------------
	.section	.nv.compat,"",@"SHT_CUDA_COMPAT_INFO"
	.align	4
        /*0000*/ 	.byte	0x02, 0x09, 0x00, 0x00, 0x02, 0x02, 0x01, 0x00, 0x02, 0x05, 0x05, 0x00, 0x03, 0x07, 0x01, 0x01
        /*0010*/ 	.byte	0x02, 0x03, 0x00, 0x00, 0x02, 0x06, 0x01, 0x00, 0x04, 0x0b, 0x08, 0x00, 0x09, 0x00, 0x00, 0x00
        /*0020*/ 	.byte	0x00, 0x00, 0x00, 0x00


//--------------------- .nv.info._Z15medianFilterGPUPKhPhiii --------------------------
	.section	.nv.info._Z15medianFilterGPUPKhPhiii,"",@"SHT_CUDA_INFO"
	.sectionflags	@""
	.align	4


	//----- nvinfo : EIATTR_CUDA_API_VERSION
	.align		4
        /*0000*/ 	.byte	0x04, 0x37
        /*0002*/ 	.short	(.L_18 - .L_17)
.L_17:
        /*0004*/ 	.word	0x00000082


	//----- nvinfo : EIATTR_KPARAM_INFO
	.align		4
.L_18:
        /*0008*/ 	.byte	0x04, 0x17
        /*000a*/ 	.short	(.L_20 - .L_19)
.L_19:
        /*000c*/ 	.word	0x00000000
        /*0010*/ 	.short	0x0004
        /*0012*/ 	.short	0x0018
        /*0014*/ 	.byte	0x00, 0xf0, 0x11, 0x00


	//----- nvinfo : EIATTR_KPARAM_INFO
	.align		4
.L_20:
        /*0018*/ 	.byte	0x04, 0x17
        /*001a*/ 	.short	(.L_22 - .L_21)
.L_21:
        /*001c*/ 	.word	0x00000000
        /*0020*/ 	.short	0x0003
        /*0022*/ 	.short	0x0014
        /*0024*/ 	.byte	0x00, 0xf0, 0x11, 0x00


	//----- nvinfo : EIATTR_KPARAM_INFO
	.align		4
.L_22:
        /*0028*/ 	.byte	0x04, 0x17
        /*002a*/ 	.short	(.L_24 - .L_23)
.L_23:
        /*002c*/ 	.word	0x00000000
        /*0030*/ 	.short	0x0002
        /*0032*/ 	.short	0x0010
        /*0034*/ 	.byte	0x00, 0xf0, 0x11, 0x00


	//----- nvinfo : EIATTR_KPARAM_INFO
	.align		4
.L_24:
        /*0038*/ 	.byte	0x04, 0x17
        /*003a*/ 	.short	(.L_26 - .L_25)
.L_25:
        /*003c*/ 	.word	0x00000000
        /*0040*/ 	.short	0x0001
        /*0042*/ 	.short	0x0008
        /*0044*/ 	.byte	0x00, 0xf5, 0x21, 0x00


	//----- nvinfo : EIATTR_KPARAM_INFO
	.align		4
.L_26:
        /*0048*/ 	.byte	0x04, 0x17
        /*004a*/ 	.short	(.L_28 - .L_27)
.L_27:
        /*004c*/ 	.word	0x00000000
        /*0050*/ 	.short	0x0000
        /*0052*/ 	.short	0x0000
        /*0054*/ 	.byte	0x00, 0xf5, 0x21, 0x00


	//----- nvinfo : EIATTR_SPARSE_MMA_MASK
	.align		4
.L_28:
        /*0058*/ 	.byte	0x03, 0x50
        /*005a*/ 	.short	0x0000


	//----- nvinfo : EIATTR_MAXREG_COUNT
	.align		4
        /*005c*/ 	.byte	0x03, 0x1b
        /*005e*/ 	.short	0x00ff


	//----- nvinfo : EIATTR_EXTERNS
	.align		4
        /*0060*/ 	.byte	0x04, 0x0f
        /*0062*/ 	.short	(.L_30 - .L_29)


	//   ....[0]....
	.align		4
.L_29:
        /*0064*/ 	.word	index@(malloc)


	//   ....[1]....
	.align		4
        /*0068*/ 	.word	index@(free)


	//----- nvinfo : EIATTR_MERCURY_ISA_VERSION
	.align		4
.L_30:
        /*006c*/ 	.byte	0x03, 0x5f
        /*006e*/ 	.short	0x0101


	//----- nvinfo : EIATTR_VRC_CTA_INIT_COUNT
	.align		4
        /*0070*/ 	.byte	0x02, 0x4a
	.zero		1
	.zero		1


	//----- nvinfo : EIATTR_SYSCALL_OFFSETS
	.align		4
        /*0074*/ 	.byte	0x04, 0x46
        /*0076*/ 	.short	(.L_32 - .L_31)


	//   ....[0]....
.L_31:
        /*0078*/ 	.word	0x000001b0


	//   ....[1]....
        /*007c*/ 	.word	0x00000c30


	//----- nvinfo : EIATTR_EXIT_INSTR_OFFSETS
	.align		4
.L_32:
        /*0080*/ 	.byte	0x04, 0x1c
        /*0082*/ 	.short	(.L_34 - .L_33)


	//   ....[0]....
.L_33:
        /*0084*/ 	.word	0x00000c40


	//   ....[1]....
        /*0088*/ 	.word	0x00000ce0


	//----- nvinfo : EIATTR_CRS_STACK_SIZE
	.align		4
.L_34:
        /*008c*/ 	.byte	0x04, 0x1e
        /*008e*/ 	.short	(.L_36 - .L_35)
.L_35:
        /*0090*/ 	.word	0x00000000


	//----- nvinfo : EIATTR_CBANK_PARAM_SIZE
	.align		4
.L_36:
        /*0094*/ 	.byte	0x03, 0x19
        /*0096*/ 	.short	0x001c


	//----- nvinfo : EIATTR_PARAM_CBANK
	.align		4
        /*0098*/ 	.byte	0x04, 0x0a
        /*009a*/ 	.short	(.L_38 - .L_37)
	.align		4
.L_37:
        /*009c*/ 	.word	index@(.nv.constant0._Z15medianFilterGPUPKhPhiii)
        /*00a0*/ 	.short	0x0380
        /*00a2*/ 	.short	0x001c


	//----- nvinfo : EIATTR_SW_WAR
	.align		4
.L_38:
        /*00a4*/ 	.byte	0x04, 0x36
        /*00a6*/ 	.short	(.L_40 - .L_39)
.L_39:
        /*00a8*/ 	.word	0x00000008
.L_40:


//--------------------- .nv.callgraph             --------------------------
	.section	.nv.callgraph,"",@"SHT_CUDA_CALLGRAPH"
	.align	4
	.sectionentsize	8
	.align		4
        /*0000*/ 	.word	0x00000000
	.align		4
        /*0004*/ 	.word	0xffffffff
	.align		4
        /*0008*/ 	.word	index@(_Z15medianFilterGPUPKhPhiii)
	.align		4
        /*000c*/ 	.word	index@(free)
	.align		4
        /*0010*/ 	.word	index@(_Z15medianFilterGPUPKhPhiii)
	.align		4
        /*0014*/ 	.word	index@(malloc)
	.align		4
        /*0018*/ 	.word	0x00000000
	.align		4
        /*001c*/ 	.word	0xfffffffe
	.align		4
        /*0020*/ 	.word	0x00000000
	.align		4
        /*0024*/ 	.word	0xfffffffd
	.align		4
        /*0028*/ 	.word	0x00000000
	.align		4
        /*002c*/ 	.word	0xfffffffc


//--------------------- .nv.constant4             --------------------------
	.section	.nv.constant4,"a",@progbits
	.align	8
	.align		8
.nv.constant4:
        /*0000*/ 	.dword	malloc
	.align		8
        /*0008*/ 	.dword	free
	.align		8
        /*0010*/ 	.dword	precalc_xorwow_matrix
	.align		8
        /*0018*/ 	.dword	precalc_xorwow_offset_matrix
	.align		8
        /*0020*/ 	.dword	mrg32k3aM1
	.align		8
        /*0028*/ 	.dword	mrg32k3aM2
	.align		8
        /*0030*/ 	.dword	mrg32k3aM1SubSeq
	.align		8
        /*0038*/ 	.dword	mrg32k3aM2SubSeq
	.align		8
        /*0040*/ 	.dword	mrg32k3aM1Seq
	.align		8
        /*0048*/ 	.dword	mrg32k3aM2Seq


//--------------------- .nv.constant3             --------------------------
	.section	.nv.constant3,"a",@progbits
	.align	8
.nv.constant3:
	.type		__cr_lgamma_table,@object
	.size		__cr_lgamma_table,(.L_8 - __cr_lgamma_table)
__cr_lgamma_table:
        /*0000*/ 	.byte	0x00, 0x00, 0x00, 0x00, 0x00, 0x00, 0x00, 0x00, 0x00, 0x00, 0x00, 0x00, 0x00, 0x00, 0x00, 0x00
        /*0010*/ 	.byte	0xef, 0x39, 0xfa, 0xfe, 0x42, 0x2e, 0xe6, 0x3f, 0x02, 0x20, 0x2a, 0xfa, 0x0b, 0xab, 0xfc, 0x3f
        /*0020*/ 	.byte	0xf9, 0x2c, 0x92, 0x7c, 0xa7, 0x6c, 0x09, 0x40, 0xc9, 0x79, 0x44, 0x3c, 0x64, 0x26, 0x13, 0x40
        /*0030*/ 	.byte	0xca, 0x01, 0xcf, 0x3a, 0x27, 0x51, 0x1a, 0x40, 0x30, 0xcc, 0x2d, 0xf3, 0xe1, 0x0c, 0x21, 0x40
        /*0040*/ 	.byte	0x0d, 0xb7, 0xfc, 0x82, 0x8e, 0x35, 0x25, 0x40
.L_8:


//--------------------- .text._Z15medianFilterGPUPKhPhiii --------------------------
	.section	.text._Z15medianFilterGPUPKhPhiii,"ax",@progbits
	.align	128
        .global         _Z15medianFilterGPUPKhPhiii
        .type           _Z15medianFilterGPUPKhPhiii,@function
        .size           _Z15medianFilterGPUPKhPhiii,(.L_x_18 - _Z15medianFilterGPUPKhPhiii)
        .other          _Z15medianFilterGPUPKhPhiii,@"STO_CUDA_ENTRY STV_DEFAULT"
_Z15medianFilterGPUPKhPhiii:
.text._Z15medianFilterGPUPKhPhiii:
[----:B------:R-:W0:Y:S01]  /*0000*/  LDC R1, c[0x0][0x37c] ;  /* 0x0000df00ff017b82 */ /* 0x000e220000000800 */
[----:B------:R-:W1:Y:S07]  /*0010*/  S2R R17, SR_CTAID.X ;  /* 0x0000000000117919 */ /* 0x000e6e0000002500 */
[----:B------:R-:W2:Y:S01]  /*0020*/  LDC.64 R4, c[0x0][0x390] ;  /* 0x0000e400ff047b82 */ /* 0x000ea20000000a00 */
[----:B------:R-:W1:Y:S01]  /*0030*/  LDCU UR4, c[0x0][0x360] ;  /* 0x00006c00ff0477ac */ /* 0x000e620008000800 */
[----:B------:R-:W1:Y:S01]  /*0040*/  S2R R0, SR_TID.X ;  /* 0x0000000000007919 */ /* 0x000e620000002100 */
[----:B------:R-:W3:Y:S01]  /*0050*/  LDCU UR38, c[0x0][0x398] ;  /* 0x00007300ff2677ac */ /* 0x000ee20008000800 */
[----:B------:R-:W4:Y:S01]  /*0060*/  S2R R16, SR_CTAID.Y ;  /* 0x0000000000107919 */ /* 0x000f220000002600 */
[----:B------:R-:W4:Y:S01]  /*0070*/  LDCU UR5, c[0x0][0x364] ;  /* 0x00006c80ff0577ac */ /* 0x000f220008000800 */
[----:B------:R-:W4:Y:S01]  /*0080*/  S2R R3, SR_TID.Y ;  /* 0x0000000000037919 */ /* 0x000f220000002200 */
[----:B------:R-:W0:Y:S01]  /*0090*/  LDCU.64 UR36, c[0x0][0x358] ;  /* 0x00006b00ff2477ac */ /* 0x000e220008000a00 */
[----:B--2---:R-:W-:-:S04]  /*00a0*/  LEA.HI R22, R4, R4, RZ, 0x1 ;  /* 0x0000000404167211 */ /* 0x004fc800078f08ff */
[----:B------:R-:W-:Y:S01]  /*00b0*/  SHF.R.S32.HI R22, RZ, 0x1, R22 ;  /* 0x00000001ff167819 */ /* 0x000fe20000011416 */
[----:B-1----:R-:W-:-:S03]  /*00c0*/  IMAD R17, R17, UR4, R0 ;  /* 0x0000000411117c24 */ /* 0x002fc6000f8e0200 */
[----:B---3--:R-:W-:-:S04]  /*00d0*/  IADD3 R0, PT, PT, -R22, UR38, RZ ;  /* 0x0000002616007c10 */ /* 0x008fc8000fffe1ff */
[----:B------:R-:W-:Y:S01]  /*00e0*/  ISETP.GE.AND P0, PT, R17, R0, PT ;  /* 0x000000001100720c */ /* 0x000fe20003f06270 */
[----:B----4-:R-:W-:Y:S02]  /*00f0*/  IMAD R16, R16, UR5, R3 ;  /* 0x0000000510107c24 */ /* 0x010fe4000f8e0203 */
[----:B------:R-:W-:-:S03]  /*0100*/  IMAD.IADD R3, R5, 0x1, -R22 ;  /* 0x0000000105037824 */ /* 0x000fc600078e0a16 */
[----:B------:R-:W-:Y:S02]  /*0110*/  VIMNMX R5, PT, PT, R17, R16, PT ;  /* 0x0000001011057248 */ /* 0x000fe40003fe0100 */
[----:B------:R-:W-:-:S04]  /*0120*/  ISETP.GE.OR P0, PT, R16, R3, P0 ;  /* 0x000000031000720c */ /* 0x000fc80000706670 */
[----:B------:R-:W-:-:S13]  /*0130*/  ISETP.LT.OR P0, PT, R5, R22, P0 ;  /* 0x000000160500720c */ /* 0x000fda0000701670 */
[----:B0-----:R-:W-:Y:S05]  /*0140*/  @P0 BRA `(.L_x_0) ;  /* 0x0000000800c00947 */ /* 0x001fea0003800000 */
[----:B------:R-:W-:Y:S01]  /*0150*/  MOV R0, 0x0 ;  /* 0x0000000000007802 */ /* 0x000fe20000000f00 */
[----:B------:R-:W-:Y:S02]  /*0160*/  IMAD R2, R4, R4, RZ ;  /* 0x0000000404027224 */ /* 0x000fe400078e02ff */
[----:B------:R-:W-:Y:S01]  /*0170*/  IMAD.MOV.U32 R5, RZ, RZ, RZ ;  /* 0x000000ffff057224 */ /* 0x000fe200078e00ff */
[----:B------:R0:W1:Y:S01]  /*0180*/  LDC.64 R6, c[0x4][R0] ;  /* 0x0100000000067b82 */ /* 0x0000620000000a00 */
[----:B------:R-:W-:-:S07]  /*0190*/  IMAD.MOV.U32 R4, RZ, RZ, R2 ;  /* 0x000000ffff047224 */ /* 0x000fce00078e0002 */
[----:B------:R-:W-:-:S07]  /*01a0*/  LEPC R20, `(.L_x_1) ;  /* 0x000000001014794e */ /* 0x000fce0000000000 */
[----:B01----:R-:W-:Y:S05]  /*01b0*/  CALL.ABS.NOINC R6 ;  /* 0x0000000006007343 */ /* 0x003fea0003c00000 */
.L_x_1:
[----:B------:R-:W0:Y:S01]  /*01c0*/  LDC R9, c[0x0][0x390] ;  /* 0x0000e400ff097b82 */ /* 0x000e220000000800 */
[----:B------:R-:W-:Y:S02]  /*01d0*/  IMAD.MOV.U32 R19, RZ, RZ, R4 ;  /* 0x000000ffff137224 */ /* 0x000fe400078e0004 */
[----:B------:R-:W-:Y:S01]  /*01e0*/  IMAD.MOV.U32 R18, RZ, RZ, R5 ;  /* 0x000000ffff127224 */ /* 0x000fe200078e0005 */
[----:B0-----:R-:W-:-:S13]  /*01f0*/  ISETP.GE.AND P0, PT, R9, 0x1, PT ;  /* 0x000000010900780c */ /* 0x001fda0003f06270 */
[----:B------:R-:W-:Y:S05]  /*0200*/  @!P0 BRA `(.L_x_2) ;  /* 0x0000000800308947 */ /* 0x000fea0003800000 */
[C---:B------:R-:W-:Y:S01]  /*0210*/  LOP3.LUT R8, R9.reuse, 0x7ffffff0, RZ, 0xc0, !PT ;  /* 0x7ffffff009087812 */ /* 0x040fe200078ec0ff */
[----:B------:R-:W-:Y:S01]  /*0220*/  BSSY.RECONVERGENT B0, `(.L_x_2) ;  /* 0x000008a000007945 */ /* 0x000fe20003800200 */
[C---:B------:R-:W-:Y:S01]  /*0230*/  LOP3.LUT R20, R9.reuse, 0xf, RZ, 0xc0, !PT ;  /* 0x0000000f09147812 */ /* 0x040fe200078ec0ff */
[--C-:B------:R-:W-:Y:S01]  /*0240*/  IMAD.IADD R0, R16, 0x1, -R22.reuse ;  /* 0x0000000110007824 */ /* 0x100fe200078e0a16 */
[----:B------:R-:W-:Y:S01]  /*0250*/  LOP3.LUT R21, R9, 0x7, RZ, 0xc0, !PT ;  /* 0x0000000709157812 */ /* 0x000fe200078ec0ff */
[----:B------:R-:W-:Y:S01]  /*0260*/  IMAD.IADD R3, R17, 0x1, -R22 ;  /* 0x0000000111037824 */ /* 0x000fe200078e0a16 */
[----:B------:R-:W-:Y:S02]  /*0270*/  LOP3.LUT R9, R9, 0x3, RZ, 0xc0, !PT ;  /* 0x0000000309097812 */ /* 0x000fe400078ec0ff */
[----:B------:R-:W-:Y:S01]  /*0280*/  CS2R R10, SRZ ;  /* 0x00000000000a7805 */ /* 0x000fe2000001ff00 */
[----:B------:R-:W-:-:S07]  /*0290*/  IMAD.MOV R12, RZ, RZ, -R8 ;  /* 0x000000ffff0c7224 */ /* 0x000fce00078e0a08 */
.L_x_8:
[----:B0-----:R-:W0:Y:S01]  /*02a0*/  LDCU UR4, c[0x0][0x390] ;  /* 0x00007200ff0477ac */ /* 0x001e220008000800 */
[----:B------:R-:W-:Y:S02]  /*02b0*/  IMAD.IADD R4, R0, 0x1, R11 ;  /* 0x0000000100047824 */ /* 0x000fe400078e020b */
[----:B------:R-:W-:Y:S01]  /*02c0*/  VIADD R11, R11, 0x1 ;  /* 0x000000010b0b7836 */ /* 0x000fe20000000000 */
[----:B-1----:R-:W1:Y:S01]  /*02d0*/  LDCU UR5, c[0x0][0x398] ;  /* 0x00007300ff0577ac */ /* 0x002e620008000800 */
[----:B------:R-:W-:Y:S01]  /*02e0*/  IMAD.MOV.U32 R14, RZ, RZ, RZ ;  /* 0x000000ffff0e7224 */ /* 0x000fe200078e00ff */
[----:B0-----:R-:W-:Y:S02]  /*02f0*/  UISETP.GE.U32.AND UP0, UPT, UR4, 0x10, UPT ;  /* 0x000000100400788c */ /* 0x001fe4000bf06070 */
[----:B------:R-:W-:Y:S01]  /*0300*/  ISETP.NE.AND P0, PT, R11, UR4, PT ;  /* 0x000000040b007c0c */ /* 0x000fe2000bf05270 */
[----:B-1-3--:R-:W-:-:S06]  /*0310*/  IMAD R13, R4, UR5, R3 ;  /* 0x00000005040d7c24 */ /* 0x00afcc000f8e0203 */
[----:B--2-4-:R-:W-:Y:S06]  /*0320*/  BRA.U !UP0, `(.L_x_3) ;  /* 0x0000000108c07547 */ /* 0x014fec000b800000 */
[----:B------:R-:W-:Y:S01]  /*0330*/  BSSY.RECONVERGENT B1, `(.L_x_4) ;  /* 0x000002e000017945 */ /* 0x000fe20003800200 */
[----:B------:R-:W-:Y:S02]  /*0340*/  IMAD.MOV.U32 R15, RZ, RZ, R13 ;  /* 0x000000ffff0f7224 */ /* 0x000fe400078e000d */
[----:B------:R-:W-:-:S07]  /*0350*/  IMAD.MOV.U32 R14, RZ, RZ, R12 ;  /* 0x000000ffff0e7224 */ /* 0x000fce00078e000c */
.L_x_5:
[----:B------:R-:W0:Y:S01]  /*0360*/  LDC.64 R4, c[0x0][0x380] ;  /* 0x0000e000ff047b82 */ /* 0x000e220000000a00 */
[----:B----4-:R-:W-:Y:S02]  /*0370*/  SHF.R.S32.HI R6, RZ, 0x1f, R15 ;  /* 0x0000001fff067819 */ /* 0x010fe4000001140f */
[----:B0-----:R-:W-:-:S04]  /*0380*/  IADD3 R4, P1, P2, R15, 0x7, R4 ;  /* 0x000000070f047810 */ /* 0x001fc80007a3e004 */
[----:B------:R-:W-:-:S05]  /*0390*/  IADD3.X R5, PT, PT, R6, R5, RZ, P1, P2 ;  /* 0x0000000506057210 */ /* 0x000fca0000fe44ff */
[----:B------:R-:W2:Y:S01]  /*03a0*/  LDG.E.U8 R23, desc[UR36][R4.64+-0x7] ;  /* 0xfffff92404177981 */ /* 0x000ea2000c1e1100 */
[----:B------:R-:W-:-:S04]  /*03b0*/  IADD3 R6, P1, PT, R10, R19, RZ ;  /* 0x000000130a067210 */ /* 0x000fc80007f3e0ff */
[----:B------:R-:W-:-:S05]  /*03c0*/  LEA.HI.X.SX32 R7, R10, R18, 0x1, P1 ;  /* 0x000000120a077211 */ /* 0x000fca00008f0eff */
[----:B--2---:R0:W-:Y:S04]  /*03d0*/  ST.E.U8 desc[UR36][R6.64], R23 ;  /* 0x0000001706007985 */ /* 0x0041e8000c101124 */
[----:B------:R-:W2:Y:S04]  /*03e0*/  LDG.E.U8 R25, desc[UR36][R4.64+-0x6] ;  /* 0xfffffa2404197981 */ /* 0x000ea8000c1e1100 */
[----:B--2---:R1:W-:Y:S04]  /*03f0*/  ST.E.U8 desc[UR36][R6.64+0x1], R25 ;  /* 0x0000011906007985 */ /* 0x0043e8000c101124 */
[----:B------:R-:W2:Y:S04]  /*0400*/  LDG.E.U8 R27, desc[UR36][R4.64+-0x5] ;  /* 0xfffffb24041b7981 */ /* 0x000ea8000c1e1100 */
[----:B--2---:R2:W-:Y:S04]  /*0410*/  ST.E.U8 desc[UR36][R6.64+0x2], R27 ;  /* 0x0000021b06007985 */ /* 0x0045e8000c101124 */
[----:B------:R-:W3:Y:S04]  /*0420*/  LDG.E.U8 R29, desc[UR36][R4.64+-0x4] ;  /* 0xfffffc24041d7981 */ /* 0x000ee8000c1e1100 */
[----:B---3--:R3:W-:Y:S04]  /*0430*/  ST.E.U8 desc[UR36][R6.64+0x3], R29 ;  /* 0x0000031d06007985 */ /* 0x0087e8000c101124 */
[----:B------:R-:W4:Y:S04]  /*0440*/  LDG.E.U8 R31, desc[UR36][R4.64+-0x3] ;  /* 0xfffffd24041f7981 */ /* 0x000f28000c1e1100 */
[----:B----4-:R4:W-:Y:S04]  /*0450*/  ST.E.U8 desc[UR36][R6.64+0x4], R31 ;  /* 0x0000041f06007985 */ /* 0x0109e8000c101124 */
[----:B------:R-:W5:Y:S04]  /*0460*/  LDG.E.U8 R33, desc[UR36][R4.64+-0x2] ;  /* 0xfffffe2404217981 */ /* 0x000f68000c1e1100 */
[----:B-----5:R5:W-:Y:S04]  /*0470*/  ST.E.U8 desc[UR36][R6.64+0x5], R33 ;  /* 0x0000052106007985 */ /* 0x020be8000c101124 */
[----:B0-----:R-:W2:Y:S04]  /*0480*/  LDG.E.U8 R23, desc[UR36][R4.64+-0x1] ;  /* 0xffffff2404177981 */ /* 0x001ea8000c1e1100 */
[----:B--2---:R0:W-:Y:S04]  /*0490*/  ST.E.U8 desc[UR36][R6.64+0x6], R23 ;  /* 0x0000061706007985 */ /* 0x0041e8000c101124 */
[----:B-1----:R-:W2:Y:S04]  /*04a0*/  LDG.E.U8 R25, desc[UR36][R4.64] ;  /* 0x0000002404197981 */ /* 0x002ea8000c1e1100 */
[----:B--2---:R1:W-:Y:S04]  /*04b0*/  ST.E.U8 desc[UR36][R6.64+0x7], R25 ;  /* 0x0000071906007985 */ /* 0x0043e8000c101124 */
[----:B------:R-:W2:Y:S04]  /*04c0*/  LDG.E.U8 R27, desc[UR36][R4.64+0x1] ;  /* 0x00000124041b7981 */ /* 0x000ea8000c1e1100 */
[----:B--2---:R2:W-:Y:S04]  /*04d0*/  ST.E.U8 desc[UR36][R6.64+0x8], R27 ;  /* 0x0000081b06007985 */ /* 0x0045e8000c101124 */
[----:B---3--:R-:W3:Y:S04]  /*04e0*/  LDG.E.U8 R29, desc[UR36][R4.64+0x2] ;  /* 0x00000224041d7981 */ /* 0x008ee8000c1e1100 */
[----:B---3--:R3:W-:Y:S04]  /*04f0*/  ST.E.U8 desc[UR36][R6.64+0x9], R29 ;  /* 0x0000091d06007985 */ /* 0x0087e8000c101124 */
[----:B----4-:R-:W4:Y:S04]  /*0500*/  LDG.E.U8 R31, desc[UR36][R4.64+0x3] ;  /* 0x00000324041f7981 */ /* 0x010f28000c1e1100 */
[----:B----4-:R4:W-:Y:S04]  /*0510*/  ST.E.U8 desc[UR36][R6.64+0xa], R31 ;  /* 0x00000a1f06007985 */ /* 0x0109e8000c101124 */
[----:B-----5:R-:W5:Y:S04]  /*0520*/  LDG.E.U8 R33, desc[UR36][R4.64+0x4] ;  /* 0x0000042404217981 */ /* 0x020f68000c1e1100 */
[----:B-----5:R4:W-:Y:S04]  /*0530*/  ST.E.U8 desc[UR36][R6.64+0xb], R33 ;  /* 0x00000b2106007985 */ /* 0x0209e8000c101124 */
[----:B0-----:R-:W5:Y:S04]  /*0540*/  LDG.E.U8 R23, desc[UR36][R4.64+0x5] ;  /* 0x0000052404177981 */ /* 0x001f68000c1e1100 */
[----:B-----5:R4:W-:Y:S04]  /*0550*/  ST.E.U8 desc[UR36][R6.64+0xc], R23 ;  /* 0x00000c1706007985 */ /* 0x0209e8000c101124 */
[----:B-1----:R-:W5:Y:S04]  /*0560*/  LDG.E.U8 R25, desc[UR36][R4.64+0x6] ;  /* 0x0000062404197981 */ /* 0x002f68000c1e1100 */
[----:B-----5:R4:W-:Y:S04]  /*0570*/  ST.E.U8 desc[UR36][R6.64+0xd], R25 ;  /* 0x00000d1906007985 */ /* 0x0209e8000c101124 */
[----:B--2---:R-:W2:Y:S04]  /*0580*/  LDG.E.U8 R27, desc[UR36][R4.64+0x7] ;  /* 0x00000724041b7981 */ /* 0x004ea8000c1e1100 */
[----:B--2---:R4:W-:Y:S04]  /*0590*/  ST.E.U8 desc[UR36][R6.64+0xe], R27 ;  /* 0x00000e1b06007985 */ /* 0x0049e8000c101124 */
[----:B---3--:R-:W2:Y:S01]  /*05a0*/  LDG.E.U8 R29, desc[UR36][R4.64+0x8] ;  /* 0x00000824041d7981 */ /* 0x008ea2000c1e1100 */
[----:B------:R-:W-:-:S02]  /*05b0*/  VIADD R14, R14, 0x10 ;  /* 0x000000100e0e7836 */ /* 0x000fc40000000000 */
[----:B------:R-:W-:Y:S02]  /*05c0*/  VIADD R10, R10, 0x10 ;  /* 0x000000100a0a7836 */ /* 0x000fe40000000000 */
[----:B------:R-:W-:Y:S01]  /*05d0*/  VIADD R15, R15, 0x10 ;  /* 0x000000100f0f7836 */ /* 0x000fe20000000000 */
[----:B------:R-:W-:Y:S01]  /*05e0*/  ISETP.NE.AND P1, PT, R14, RZ, PT ;  /* 0x000000ff0e00720c */ /* 0x000fe20003f25270 */
[----:B--2---:R4:W-:-:S12]  /*05f0*/  ST.E.U8 desc[UR36][R6.64+0xf], R29 ;  /* 0x00000f1d06007985 */ /* 0x0049d8000c101124 */
[----:B------:R-:W-:Y:S05]  /*0600*/  @P1 BRA `(.L_x_5) ;  /* 0xfffffffc00541947 */ /* 0x000fea000383ffff */
[----:B------:R-:W-:Y:S05]  /*0610*/  BSYNC.RECONVERGENT B1 ;  /* 0x0000000000017941 */ /* 0x000fea0003800200 */
.L_x_4:
[----:B------:R-:W-:-:S07]  /*0620*/  IMAD.MOV.U32 R14, RZ, RZ, R8 ;  /* 0x000000ffff0e7224 */ /* 0x000fce00078e0008 */
.L_x_3:
[----:B------:R-:W-:-:S13]  /*0630*/  ISETP.NE.AND P1, PT, R20, RZ, PT ;  /* 0x000000ff1400720c */ /* 0x000fda0003f25270 */
[----:B------:R-:W-:Y:S05]  /*0640*/  @!P1 BRA `(.L_x_6) ;  /* 0x0000000400189947 */ /* 0x000fea0003800000 */
[----:B------:R-:W-:Y:S01]  /*0650*/  VIADD R4, R20, 0xffffffff ;  /* 0xffffffff14047836 */ /* 0x000fe20000000000 */
[----:B------:R-:W-:-:S04]  /*0660*/  ISETP.NE.AND P1, PT, R21, RZ, PT ;  /* 0x000000ff1500720c */ /* 0x000fc80003f25270 */
[----:B------:R-:W-:-:S13]  /*0670*/  ISETP.GE.U32.AND P2, PT, R4, 0x7, PT ;  /* 0x000000070400780c */ /* 0x000fda0003f46070 */
[----:B------:R-:W-:Y:S05]  /*0680*/  @!P2 BRA `(.L_x_7) ;  /* 0x000000000060a947 */ /* 0x000fea0003800000 */
[----:B------:R-:W0:Y:S01]  /*0690*/  LDCU.64 UR4, c[0x0][0x380] ;  /* 0x00007000ff0477ac */ /* 0x000e220008000a00 */
[----:B------:R-:W-:-:S05]  /*06a0*/  IMAD.IADD R5, R13, 0x1, R14 ;  /* 0x000000010d057824 */ /* 0x000fca00078e020e */
[----:B0-----:R-:W-:-:S04]  /*06b0*/  IADD3 R4, P2, PT, R5, UR4, RZ ;  /* 0x0000000405047c10 */ /* 0x001fc8000ff5e0ff */
[----:B------:R-:W-:-:S05]  /*06c0*/  LEA.HI.X.SX32 R5, R5, UR5, 0x1, P2 ;  /* 0x0000000505057c11 */ /* 0x000fca00090f0eff */
[----:B------:R-:W2:Y:S01]  /*06d0*/  LDG.E.U8 R15, desc[UR36][R4.64] ;  /* 0x00000024040f7981 */ /* 0x000ea2000c1e1100 */
[----:B----4-:R-:W-:-:S04]  /*06e0*/  IADD3 R6, P2, PT, R10, R19, RZ ;  /* 0x000000130a067210 */ /* 0x010fc80007f5e0ff */
        /* <DEDUP_REMOVED lines=8> */
[----:B------:R-:W3:Y:S04]  /*0770*/  LDG.E.U8 R29, desc[UR36][R4.64+0x4] ;  /* 0x00000424041d7981 */ /* 0x000ee8000c1e1100 */
[----:B---3--:R2:W-:Y:S04]  /*0780*/  ST.E.U8 desc[UR36][R6.64+0x4], R29 ;  /* 0x0000041d06007985 */ /* 0x0085e8000c101124 */
[----:B------:R-:W3:Y:S04]  /*0790*/  LDG.E.U8 R31, desc[UR36][R4.64+0x5] ;  /* 0x00000524041f7981 */ /* 0x000ee8000c1e1100 */
[----:B---3--:R2:W-:Y:S04]  /*07a0*/  ST.E.U8 desc[UR36][R6.64+0x5], R31 ;  /* 0x0000051f06007985 */ /* 0x0085e8000c101124 */
[----:B0-----:R-:W3:Y:S04]  /*07b0*/  LDG.E.U8 R15, desc[UR36][R4.64+0x6] ;  /* 0x00000624040f7981 */ /* 0x001ee8000c1e1100 */
[----:B---3--:R2:W-:Y:S04]  /*07c0*/  ST.E.U8 desc[UR36][R6.64+0x6], R15 ;  /* 0x0000060f06007985 */ /* 0x0085e8000c101124 */
[----:B-1----:R-:W3:Y:S01]  /*07d0*/  LDG.E.U8 R23, desc[UR36][R4.64+0x7] ;  /* 0x0000072404177981 */ /* 0x002ee2000c1e1100 */
[----:B------:R-:W-:-:S02]  /*07e0*/  VIADD R14, R14, 0x8 ;  /* 0x000000080e0e7836 */ /* 0x000fc40000000000 */
[----:B------:R-:W-:Y:S01]  /*07f0*/  VIADD R10, R10, 0x8 ;  /* 0x000000080a0a7836 */ /* 0x000fe20000000000 */
[----:B---3--:R2:W-:Y:S06]  /*0800*/  ST.E.U8 desc[UR36][R6.64+0x7], R23 ;  /* 0x0000071706007985 */ /* 0x0085ec000c101124 */
.L_x_7:
[----:B------:R-:W-:Y:S05]  /*0810*/  @!P1 BRA `(.L_x_6) ;  /* 0x0000000000a49947 */ /* 0x000fea0003800000 */
[----:B------:R-:W-:-:S05]  /*0820*/  VIADD R4, R21, 0xffffffff ;  /* 0xffffffff15047836 */ /* 0x000fca0000000000 */
[----:B------:R-:W-:-:S13]  /*0830*/  ISETP.GE.U32.AND P1, PT, R4, 0x3, PT ;  /* 0x000000030400780c */ /* 0x000fda0003f26070 */
[----:B------:R-:W0:Y:S01]  /*0840*/  @P1 LDC.64 R4, c[0x0][0x380] ;  /* 0x0000e000ff041b82 */ /* 0x000e220000000a00 */
[----:B--2-4-:R-:W-:-:S05]  /*0850*/  @P1 IMAD.IADD R6, R13, 0x1, R14 ;  /* 0x000000010d061824 */ /* 0x014fca00078e020e */
[----:B0-----:R-:W-:-:S04]  /*0860*/  @P1 IADD3 R4, P2, PT, R6, R4, RZ ;  /* 0x0000000406041210 */ /* 0x001fc80007f5e0ff */
[----:B------:R-:W-:-:S05]  /*0870*/  @P1 LEA.HI.X.SX32 R5, R6, R5, 0x1, P2 ;  /* 0x0000000506051211 */ /* 0x000fca00010f0eff */
[----:B------:R-:W2:Y:S01]  /*0880*/  @P1 LDG.E.U8 R23, desc[UR36][R4.64] ;  /* 0x0000002404171981 */ /* 0x000ea2000c1e1100 */
[----:B------:R-:W-:-:S04]  /*0890*/  @P1 IADD3 R6, P2, PT, R10, R19, RZ ;  /* 0x000000130a061210 */ /* 0x000fc80007f5e0ff */
[----:B------:R-:W-:-:S05]  /*08a0*/  @P1 LEA.HI.X.SX32 R7, R10, R18, 0x1, P2 ;  /* 0x000000120a071211 */ /* 0x000fca00010f0eff */
[----:B--2---:R0:W-:Y:S04]  /*08b0*/  @P1 ST.E.U8 desc[UR36][R6.64], R23 ;  /* 0x0000001706001985 */ /* 0x0041e8000c101124 */
[----:B------:R-:W2:Y:S04]  /*08c0*/  @P1 LDG.E.U8 R25, desc[UR36][R4.64+0x1] ;  /* 0x0000012404191981 */ /* 0x000ea8000c1e1100 */
[----:B--2---:R0:W-:Y:S04]  /*08d0*/  @P1 ST.E.U8 desc[UR36][R6.64+0x1], R25 ;  /* 0x0000011906001985 */ /* 0x0041e8000c101124 */
[----:B------:R-:W2:Y:S04]  /*08e0*/  @P1 LDG.E.U8 R27, desc[UR36][R4.64+0x2] ;  /* 0x00000224041b1981 */ /* 0x000ea8000c1e1100 */
[----:B--2---:R0:W-:Y:S04]  /*08f0*/  @P1 ST.E.U8 desc[UR36][R6.64+0x2], R27 ;  /* 0x0000021b06001985 */ /* 0x0041e8000c101124 */
[----:B------:R-:W2:Y:S01]  /*0900*/  @P1 LDG.E.U8 R29, desc[UR36][R4.64+0x3] ;  /* 0x00000324041d1981 */ /* 0x000ea2000c1e1100 */
[----:B------:R-:W-:Y:S01]  /*0910*/  ISETP.NE.AND P2, PT, R9, RZ, PT ;  /* 0x000000ff0900720c */ /* 0x000fe20003f45270 */
[----:B------:R-:W-:-:S02]  /*0920*/  IMAD.MOV.U32 R15, RZ, RZ, R10 ;  /* 0x000000ffff0f7224 */ /* 0x000fc400078e000a */
[----:B------:R-:W-:Y:S02]  /*0930*/  @P1 VIADD R10, R10, 0x4 ;  /* 0x000000040a0a1836 */ /* 0x000fe40000000000 */
[----:B------:R-:W-:Y:S02]  /*0940*/  @P1 VIADD R14, R14, 0x4 ;  /* 0x000000040e0e1836 */ /* 0x000fe40000000000 */
[----:B------:R-:W-:Y:S01]  /*0950*/  @P1 IMAD.MOV.U32 R15, RZ, RZ, R10 ;  /* 0x000000ffff0f1224 */ /* 0x000fe200078e000a */
[----:B--2---:R0:W-:Y:S05]  /*0960*/  @P1 ST.E.U8 desc[UR36][R6.64+0x3], R29 ;  /* 0x0000031d06001985 */ /* 0x0041ea000c101124 */
[----:B------:R-:W-:Y:S05]  /*0970*/  @!P2 BRA `(.L_x_6) ;  /* 0x00000000004ca947 */ /* 0x000fea0003800000 */
[----:B------:R-:W1:Y:S01]  /*0980*/  LDCU.64 UR4, c[0x0][0x380] ;  /* 0x00007000ff0477ac */ /* 0x000e620008000a00 */
[----:B------:R-:W-:-:S05]  /*0990*/  IMAD.IADD R13, R13, 0x1, R14 ;  /* 0x000000010d0d7824 */ /* 0x000fca00078e020e */
[----:B-1----:R-:W-:-:S04]  /*09a0*/  IADD3 R4, P1, PT, R13, UR4, RZ ;  /* 0x000000040d047c10 */ /* 0x002fc8000ff3e0ff */
[----:B------:R-:W-:-:S05]  /*09b0*/  LEA.HI.X.SX32 R5, R13, UR5, 0x1, P1 ;  /* 0x000000050d057c11 */ /* 0x000fca00088f0eff */
[----:B------:R-:W2:Y:S01]  /*09c0*/  LDG.E.U8 R13, desc[UR36][R4.64] ;  /* 0x00000024040d7981 */ /* 0x000ea2000c1e1100 */
[C---:B0-----:R-:W-:Y:S01]  /*09d0*/  IADD3 R6, P1, PT, R15.reuse, R19, RZ ;  /* 0x000000130f067210 */ /* 0x041fe20007f3e0ff */
[----:B------:R-:W-:-:S03]  /*09e0*/  VIADD R10, R15, 0x1 ;  /* 0x000000010f0a7836 */ /* 0x000fc60000000000 */
[----:B------:R-:W-:Y:S02]  /*09f0*/  LEA.HI.X.SX32 R7, R15, R18, 0x1, P1 ;  /* 0x000000120f077211 */ /* 0x000fe400008f0eff */
[----:B------:R-:W-:-:S03]  /*0a00*/  ISETP.NE.AND P1, PT, R9, 0x1, PT ;  /* 0x000000010900780c */ /* 0x000fc60003f25270 */
[----:B--2---:R1:W-:Y:S10]  /*0a10*/  ST.E.U8 desc[UR36][R6.64], R13 ;  /* 0x0000000d06007985 */ /* 0x0043f4000c101124 */
[----:B------:R-:W-:Y:S05]  /*0a20*/  @!P1 BRA `(.L_x_6) ;  /* 0x0000000000209947 */ /* 0x000fea0003800000 */
[----:B-1----:R-:W2:Y:S01]  /*0a30*/  LDG.E.U8 R13, desc[UR36][R4.64+0x1] ;  /* 0x00000124040d7981 */ /* 0x002ea2000c1e1100 */
[----:B------:R-:W-:Y:S01]  /*0a40*/  ISETP.NE.AND P1, PT, R9, 0x2, PT ;  /* 0x000000020900780c */ /* 0x000fe20003f25270 */
[----:B------:R-:W-:Y:S02]  /*0a50*/  VIADD R10, R15, 0x2 ;  /* 0x000000020f0a7836 */ /* 0x000fe40000000000 */
[----:B--2---:R3:W-:Y:S10]  /*0a60*/  ST.E.U8 desc[UR36][R6.64+0x1], R13 ;  /* 0x0000010d06007985 */ /* 0x0047f4000c101124 */
[----:B------:R-:W-:Y:S05]  /*0a70*/  @!P1 BRA `(.L_x_6) ;  /* 0x00000000000c9947 */ /* 0x000fea0003800000 */
[----:B------:R-:W2:Y:S01]  /*0a80*/  LDG.E.U8 R5, desc[UR36][R4.64+0x2] ;  /* 0x0000022404057981 */ /* 0x000ea2000c1e1100 */
[----:B------:R-:W-:-:S03]  /*0a90*/  VIADD R10, R15, 0x3 ;  /* 0x000000030f0a7836 */ /* 0x000fc60000000000 */
[----:B--2---:R0:W-:Y:S04]  /*0aa0*/  ST.E.U8 desc[UR36][R6.64+0x2], R5 ;  /* 0x0000020506007985 */ /* 0x0041e8000c101124 */
.L_x_6:
[----:B------:R-:W-:Y:S05]  /*0ab0*/  @P0 BRA `(.L_x_8) ;  /* 0xfffffff400f80947 */ /* 0x000fea000383ffff */
[----:B------:R-:W-:Y:S05]  /*0ac0*/  BSYNC.RECONVERGENT B0 ;  /* 0x0000000000007941 */ /* 0x000fea0003800200 */
.L_x_2:
[----:B01234-:R-:W-:Y:S01]  /*0ad0*/  VIADD R7, R2, 0xffffffff ;  /* 0xffffffff02077836 */ /* 0x01ffe20000000000 */
[----:B------:R-:W-:Y:S01]  /*0ae0*/  MOV R20, 0xb40 ;  /* 0x00000b4000147802 */ /* 0x000fe20000000f00 */
[----:B------:R-:W-:Y:S02]  /*0af0*/  IMAD.MOV.U32 R4, RZ, RZ, R19 ;  /* 0x000000ffff047224 */ /* 0x000fe400078e0013 */
[----:B------:R-:W-:Y:S02]  /*0b00*/  IMAD.MOV.U32 R5, RZ, RZ, R18 ;  /* 0x000000ffff057224 */ /* 0x000fe400078e0012 */
[----:B------:R-:W-:Y:S02]  /*0b10*/  IMAD.MOV.U32 R6, RZ, RZ, RZ ;  /* 0x000000ffff067224 */ /* 0x000fe400078e00ff */
[----:B------:R-:W-:-:S07]  /*0b20*/  IMAD.MOV.U32 R21, RZ, RZ, 0x0 ;  /* 0x00000000ff157424 */ /* 0x000fce00078e00ff */
[----:B------:R-:W-:Y:S05]  /*0b30*/  CALL.REL.NOINC `($_Z15medianFilterGPUPKhPhiii$_Z13randQuickSortPhiii) ;  /* 0x00000000006c7944 */ /* 0x000fea0003c00000 */
[----:B------:R-:W-:Y:S01]  /*0b40*/  SHF.R.U32.HI R2, RZ, 0x1, R2 ;  /* 0x00000001ff027819 */ /* 0x000fe20000011602 */
[----:B------:R-:W0:Y:S03]  /*0b50*/  LDCU UR6, c[0x0][0x398] ;  /* 0x00007300ff0677ac */ /* 0x000e260008000800 */
[----:B------:R-:W-:Y:S01]  /*0b60*/  IADD3 R6, P0, PT, R2, R19, RZ ;  /* 0x0000001302067210 */ /* 0x000fe20007f1e0ff */
[----:B------:R-:W1:Y:S04]  /*0b70*/  LDCU.64 UR4, c[0x0][0x388] ;  /* 0x00007100ff0477ac */ /* 0x000e680008000a00 */
[----:B------:R-:W-:-:S05]  /*0b80*/  IMAD.X R7, RZ, RZ, R18, P0 ;  /* 0x000000ffff077224 */ /* 0x000fca00000e0612 */
[----:B------:R-:W2:Y:S01]  /*0b90*/  LD.E.U8 R0, desc[UR36][R6.64] ;  /* 0x0000002406007980 */ /* 0x000ea2000c101100 */
[----:B------:R-:W-:Y:S01]  /*0ba0*/  MOV R2, 0x8 ;  /* 0x0000000800027802 */ /* 0x000fe20000000f00 */
[----:B------:R-:W-:Y:S02]  /*0bb0*/  IMAD.MOV.U32 R4, RZ, RZ, R19 ;  /* 0x000000ffff047224 */ /* 0x000fe400078e0013 */
[----:B------:R-:W-:Y:S02]  /*0bc0*/  IMAD.MOV.U32 R5, RZ, RZ, R18 ;  /* 0x000000ffff057224 */ /* 0x000fe400078e0012 */
[----:B0-----:R-:W-:Y:S01]  /*0bd0*/  IMAD R16, R16, UR6, R17 ;  /* 0x0000000610107c24 */ /* 0x001fe2000f8e0211 */
[----:B------:R-:W0:Y:S04]  /*0be0*/  LDC.64 R2, c[0x4][R2] ;  /* 0x0100000002027b82 */ /* 0x000e280000000a00 */
[----:B-1----:R-:W-:-:S04]  /*0bf0*/  IADD3 R8, P0, PT, R16, UR4, RZ ;  /* 0x0000000410087c10 */ /* 0x002fc8000ff1e0ff */
[----:B------:R-:W-:-:S05]  /*0c00*/  LEA.HI.X.SX32 R9, R16, UR5, 0x1, P0 ;  /* 0x0000000510097c11 */ /* 0x000fca00080f0eff */
[----:B0-2---:R1:W-:Y:S04]  /*0c10*/  STG.E.U8 desc[UR36][R8.64], R0 ;  /* 0x0000000008007986 */ /* 0x0053e8000c101124 */
[----:B------:R-:W-:-:S07]  /*0c20*/  LEPC R20, `(.L_x_9) ;  /* 0x000000001014794e */ /* 0x000fce0000000000 */
[----:B-1----:R-:W-:Y:S05]  /*0c30*/  CALL.ABS.NOINC R2 ;  /* 0x0000000002007343 */ /* 0x002fea0003c00000 */
.L_x_9:
[----:B------:R-:W-:Y:S05]  /*0c40*/  EXIT ;  /* 0x000000000000794d */ /* 0x000fea0003800000 */
.L_x_0:
[----:B------:R-:W0:Y:S01]  /*0c50*/  LDCU.128 UR4, c[0x0][0x380] ;  /* 0x00007000ff0477ac */ /* 0x000e220008000c00 */
[----:B------:R-:W-:-:S05]  /*0c60*/  IMAD R4, R16, UR38, R17 ;  /* 0x0000002610047c24 */ /* 0x000fca000f8e0211 */
[----:B------:R-:W-:Y:S02]  /*0c70*/  SHF.R.S32.HI R0, RZ, 0x1f, R4 ;  /* 0x0000001fff007819 */ /* 0x000fe40000011404 */
[----:B0-----:R-:W-:-:S04]  /*0c80*/  IADD3 R2, P0, PT, R4, UR4, RZ ;  /* 0x0000000404027c10 */ /* 0x001fc8000ff1e0ff */
[----:B------:R-:W-:-:S06]  /*0c90*/  IADD3.X R3, PT, PT, R0, UR5, RZ, P0, !PT ;  /* 0x0000000500037c10 */ /* 0x000fcc00087fe4ff */
[----:B------:R-:W2:Y:S01]  /*0ca0*/  LDG.E.U8 R3, desc[UR36][R2.64] ;  /* 0x0000002402037981 */ /* 0x000ea2000c1e1100 */
[----:B------:R-:W-:-:S04]  /*0cb0*/  IADD3 R4, P0, PT, R4, UR6, RZ ;  /* 0x0000000604047c10 */ /* 0x000fc8000ff1e0ff */
[----:B------:R-:W-:-:S05]  /*0cc0*/  IADD3.X R5, PT, PT, R0, UR7, RZ, P0, !PT ;  /* 0x0000000700057c10 */ /* 0x000fca00087fe4ff */
[----:B--2---:R-:W-:Y:S01]  /*0cd0*/  STG.E.U8 desc[UR36][R4.64], R3 ;  /* 0x0000000304007986 */ /* 0x004fe2000c101124 */
[----:B------:R-:W-:Y:S05]  /*0ce0*/  EXIT ;  /* 0x000000000000794d */ /* 0x000fea0003800000 */
        .type           $_Z15medianFilterGPUPKhPhiii$_Z13randQuickSortPhiii,@function
        .size           $_Z15medianFilterGPUPKhPhiii$_Z13randQuickSortPhiii,(.L_x_18 - $_Z15medianFilterGPUPKhPhiii$_Z13randQuickSortPhiii)
$_Z15medianFilterGPUPKhPhiii$_Z13randQuickSortPhiii:
[----:B------:R-:W-:-:S05]  /*0cf0*/  VIADD R1, R1, 0xffffffd0 ;  /* 0xffffffd001017836 */ /* 0x000fca0000000000 */
[----:B------:R-:W-:Y:S04]  /*0d00*/  STL [R1+0x2c], R27 ;  /* 0x00002c1b01007387 */ /* 0x000fe80000100800 */
[----:B------:R-:W-:Y:S04]  /*0d10*/  STL [R1+0x28], R26 ;  /* 0x0000281a01007387 */ /* 0x000fe80000100800 */
[----:B------:R-:W-:Y:S04]  /*0d20*/  STL [R1+0x24], R25 ;  /* 0x0000241901007387 */ /* 0x000fe80000100800 */
[----:B------:R-:W-:Y:S04]  /*0d30*/  STL [R1+0x20], R24 ;  /* 0x0000201801007387 */ /* 0x000fe80000100800 */
[----:B------:R0:W-:Y:S04]  /*0d40*/  STL [R1+0x1c], R22 ;  /* 0x00001c1601007387 */ /* 0x0001e80000100800 */
[----:B------:R-:W-:Y:S04]  /*0d50*/  STL [R1+0x18], R21 ;  /* 0x0000181501007387 */ /* 0x000fe80000100800 */
[----:B------:R-:W-:Y:S01]  /*0d60*/  STL [R1+0x14], R20 ;  /* 0x0000141401007387 */ /* 0x000fe20000100800 */
[----:B0-----:R-:W0:Y:S05]  /*0d70*/  BMOV.32.CLEAR R22, B7 ;  /* 0x0000000007167355 */ /* 0x001e2a0000100000 */
[----:B------:R1:W-:Y:S01]  /*0d80*/  STL [R1+0x10], R19 ;  /* 0x0000101301007387 */ /* 0x0003e20000100800 */
[----:B------:R-:W-:Y:S03]  /*0d90*/  BSSY.RECONVERGENT B7, `(.L_x_10) ;  /* 0x000004d000077945 */ /* 0x000fe60003800200 */
[----:B------:R2:W-:Y:S04]  /*0da0*/  STL [R1+0xc], R18 ;  /* 0x00000c1201007387 */ /* 0x0005e80000100800 */
[----:B------:R3:W-:Y:S01]  /*0db0*/  STL [R1+0x8], R17 ;  /* 0x0000081101007387 */ /* 0x0007e20000100800 */
[----:B-1----:R-:W-:-:S03]  /*0dc0*/  IMAD.MOV.U32 R19, RZ, RZ, R4 ;  /* 0x000000ffff137224 */ /* 0x002fc600078e0004 */
[----:B------:R-:W-:Y:S01]  /*0dd0*/  STL [R1+0x4], R16 ;  /* 0x0000041001007387 */ /* 0x000fe20000100800 */
[----:B--2---:R-:W1:Y:S05]  /*0de0*/  BMOV.32.CLEAR R18, B6 ;  /* 0x0000000006127355 */ /* 0x004e6a0000100000 */
[----:B------:R2:W-:Y:S01]  /*0df0*/  STL [R1], R2 ;  /* 0x0000000201007387 */ /* 0x0005e20000100800 */
[----:B---3--:R-:W-:Y:S02]  /*0e00*/  IMAD.MOV.U32 R17, RZ, RZ, R5 ;  /* 0x000000ffff117224 */ /* 0x008fe400078e0005 */
[----:B--2---:R-:W-:-:S05]  /*0e10*/  IMAD.MOV.U32 R2, RZ, RZ, R7 ;  /* 0x000000ffff027224 */ /* 0x004fca00078e0007 */
[----:B------:R-:W-:-:S13]  /*0e20*/  ISETP.GE.AND P0, PT, R6, R2, PT ;  /* 0x000000020600720c */ /* 0x000fda0003f06270 */
[----:B01----:R-:W-:Y:S05]  /*0e30*/  @P0 BRA `(.L_x_11) ;  /* 0x0000000400080947 */ /* 0x003fea0003800000 */
[----:B------:R-:W0:Y:S01]  /*0e40*/  LDC.64 R26, c[0x0][0x358] ;  /* 0x0000d600ff1a7b82 */ /* 0x000e220000000a00 */
[----:B------:R-:W-:Y:S01]  /*0e50*/  IADD3 R24, P0, PT, R19, R2, RZ ;  /* 0x0000000213187210 */ /* 0x000fe20007f1e0ff */
[----:B------:R-:W-:Y:S03]  /*0e60*/  BSSY.RECONVERGENT B6, `(.L_x_11) ;  /* 0x000003f000067945 */ /* 0x000fe60003800200 */
[----:B------:R-:W-:-:S09]  /*0e70*/  LEA.HI.X.SX32 R25, R2, R17, 0x1, P0 ;  /* 0x0000001102197211 */ /* 0x000fd200000f0eff */
.L_x_16:
[----:B------:R-:W-:Y:S01]  /*0e80*/  IMAD.IADD R0, R2, 0x1, -R6 ;  /* 0x0000000102007824 */ /* 0x000fe200078e0a06 */
[----:B0-----:R-:W-:Y:S02]  /*0e90*/  R2UR UR6, R26 ;  /* 0x000000001a0672ca */ /* 0x001fe400000e0000 */
[----:B------:R-:W-:Y:S02]  /*0ea0*/  R2UR UR7, R27 ;  /* 0x000000001b0772ca */ /* 0x000fe400000e0000 */
[----:B------:R-:W-:Y:S02]  /*0eb0*/  LEA.HI R3, R0, R0, RZ, 0x1 ;  /* 0x0000000000037211 */ /* 0x000fe400078f08ff */
[----:B------:R-:W-:Y:S02]  /*0ec0*/  R2UR UR4, R26 ;  /* 0x000000001a0472ca */ /* 0x000fe400000e0000 */
[----:B------:R-:W-:Y:S02]  /*0ed0*/  LEA.HI.SX32 R0, R3, R6, 0x1f ;  /* 0x0000000603007211 */ /* 0x000fe400078ffaff */
[----:B------:R-:W-:-:S02]  /*0ee0*/  R2UR UR5, R27 ;  /* 0x000000001b0572ca */ /* 0x000fc400000e0000 */
[----:B------:R-:W-:-:S03]  /*0ef0*/  IADD3 R4, P0, PT, R0, R19, RZ ;  /* 0x0000001300047210 */ /* 0x000fc60007f1e0ff */
[----:B------:R-:W2:Y:S01]  /*0f00*/  LD.E.U8 R7, desc[UR6][R24.64] ;  /* 0x0000000618077980 */ /* 0x000ea2000c101100 */
[----:B------:R-:W-:-:S07]  /*0f10*/  LEA.HI.X.SX32 R5, R0, R17, 0x1, P0 ;  /* 0x0000001100057211 */ /* 0x000fce00000f0eff */
[----:B------:R-:W3:Y:S01]  /*0f20*/  LD.E.U8 R3, desc[UR4][R4.64] ;  /* 0x0000000404037980 */ /* 0x000ee2000c101100 */
[----:B------:R-:W-:Y:S01]  /*0f30*/  BSSY.RECONVERGENT B0, `(.L_x_12) ;  /* 0x000001e000007945 */ /* 0x000fe20003800200 */
[--C-:B------:R-:W-:Y:S02]  /*0f40*/  IMAD.MOV.U32 R0, RZ, RZ, R6.reuse ;  /* 0x000000ffff007224 */ /* 0x100fe400078e0006 */
[----:B------:R-:W-:Y:S01]  /*0f50*/  IMAD.MOV.U32 R16, RZ, RZ, R6 ;  /* 0x000000ffff107224 */ /* 0x000fe200078e0006 */
[----:B--2---:R0:W-:Y:S04]  /*0f60*/  ST.E.U8 desc[UR4][R4.64], R7 ;  /* 0x0000000704007985 */ /* 0x0041e8000c101104 */
[----:B---3--:R0:W-:Y:S02]  /*0f70*/  ST.E.U8 desc[UR6][R24.64], R3 ;  /* 0x0000000318007985 */ /* 0x0081e4000c101106 */
.L_x_15:
[C---:B------:R-:W-:Y:S02]  /*0f80*/  R2UR UR6, R26.reuse ;  /* 0x000000001a0672ca */ /* 0x040fe400000e0000 */
[C---:B------:R-:W-:Y:S02]  /*0f90*/  R2UR UR7, R27.reuse ;  /* 0x000000001b0772ca */ /* 0x040fe400000e0000 */
[----:B------:R-:W-:Y:S02]  /*0fa0*/  R2UR UR4, R26 ;  /* 0x000000001a0472ca */ /* 0x000fe400000e0000 */
[----:B------:R-:W-:Y:S02]  /*0fb0*/  R2UR UR5, R27 ;  /* 0x000000001b0572ca */ /* 0x000fe400000e0000 */
[----:B0-----:R-:W-:-:S04]  /*0fc0*/  IADD3 R8, P0, PT, R0, R19, RZ ;  /* 0x0000001300087210 */ /* 0x001fc80007f1e0ff */
[----:B------:R-:W-:-:S03]  /*0fd0*/  LEA.HI.X.SX32 R9, R0, R17, 0x1, P0 ;  /* 0x0000001100097211 */ /* 0x000fc600000f0eff */
[----:B0-----:R-:W2:Y:S04]  /*0fe0*/  LD.E.U8 R3, desc[UR6][R24.64] ;  /* 0x0000000618037980 */ /* 0x001ea8000c101100 */
[----:B------:R-:W2:Y:S01]  /*0ff0*/  LD.E.U8 R7, desc[UR4][R8.64] ;  /* 0x0000000408077980 */ /* 0x000ea2000c101100 */
[----:B------:R-:W-:Y:S01]  /*1000*/  VIADD R0, R0, 0x1 ;  /* 0x0000000100007836 */ /* 0x000fe20000000000 */
[----:B------:R-:W-:Y:S04]  /*1010*/  BSSY.RECONVERGENT B1, `(.L_x_13) ;  /* 0x000000e000017945 */ /* 0x000fe80003800200 */
[----:B------:R-:W-:-:S02]  /*1020*/  ISETP.GE.AND P1, PT, R0, R2, PT ;  /* 0x000000020000720c */ /* 0x000fc40003f26270 */
[----:B--2---:R-:W-:-:S13]  /*1030*/  ISETP.GE.U32.AND P0, PT, R7, R3, PT ;  /* 0x000000030700720c */ /* 0x004fda0003f06070 */
[----:B------:R-:W-:Y:S05]  /*1040*/  @P0 BRA `(.L_x_14) ;  /* 0x0000000000280947 */ /* 0x000fea0003800000 */
[----:B------:R-:W-:Y:S02]  /*1050*/  R2UR UR4, R26 ;  /* 0x000000001a0472ca */ /* 0x000fe400000e0000 */
[----:B------:R-:W-:Y:S02]  /*1060*/  R2UR UR5, R27 ;  /* 0x000000001b0572ca */ /* 0x000fe400000e0000 */
[----:B------:R-:W-:-:S04]  /*1070*/  IADD3 R4, P0, PT, R16, R19, RZ ;  /* 0x0000001310047210 */ /* 0x000fc80007f1e0ff */
[----:B------:R-:W-:-:S07]  /*1080*/  LEA.HI.X.SX32 R5, R16, R17, 0x1, P0 ;  /* 0x0000001110057211 */ /* 0x000fce00000f0eff */
[----:B------:R-:W2:Y:S01]  /*1090*/  LD.E.U8 R3, desc[UR4][R4.64] ;  /* 0x0000000404037980 */ /* 0x000ea2000c101100 */
[----:B------:R-:W-:Y:S01]  /*10a0*/  R2UR UR6, R26 ;  /* 0x000000001a0672ca */ /* 0x000fe200000e0000 */
[----:B------:R-:W-:Y:S01]  /*10b0*/  VIADD R16, R16, 0x1 ;  /* 0x0000000110107836 */ /* 0x000fe20000000000 */
[----:B------:R-:W-:Y:S01]  /*10c0*/  R2UR UR7, R27 ;  /* 0x000000001b0772ca */ /* 0x000fe200000e0000 */
[----:B------:R0:W-:-:S12]  /*10d0*/  ST.E.U8 desc[UR4][R4.64], R7 ;  /* 0x0000000704007985 */ /* 0x0001d8000c101104 */
[----:B--2---:R0:W-:Y:S02]  /*10e0*/  ST.E.U8 desc[UR6][R8.64], R3 ;  /* 0x0000000308007985 */ /* 0x0041e4000c101106 */
.L_x_14:
[----:B------:R-:W-:Y:S05]  /*10f0*/  BSYNC.RECONVERGENT B1 ;  /* 0x0000000000017941 */ /* 0x000fea0003800200 */
.L_x_13:
[----:B------:R-:W-:Y:S05]  /*1100*/  @!P1 BRA `(.L_x_15) ;  /* 0xfffffffc009c9947 */ /* 0x000fea000383ffff */
[----:B------:R-:W-:Y:S05]  /*1110*/  BSYNC.RECONVERGENT B0 ;  /* 0x0000000000007941 */ /* 0x000fea0003800200 */
.L_x_12:
[C---:B------:R-:W-:Y:S02]  /*1120*/  R2UR UR6, R26.reuse ;  /* 0x000000001a0672ca */ /* 0x040fe400000e0000 */
[C---:B------:R-:W-:Y:S02]  /*1130*/  R2UR UR7, R27.reuse ;  /* 0x000000001b0772ca */ /* 0x040fe400000e0000 */
[----:B------:R-:W-:Y:S02]  /*1140*/  R2UR UR4, R26 ;  /* 0x000000001a0472ca */ /* 0x000fe400000e0000 */
[----:B------:R-:W-:Y:S02]  /*1150*/  R2UR UR5, R27 ;  /* 0x000000001b0572ca */ /* 0x000fe400000e0000 */
[----:B0-----:R-:W-:-:S04]  /*1160*/  IADD3 R8, P0, PT, R16, R19, RZ ;  /* 0x0000001310087210 */ /* 0x001fc80007f1e0ff */
[----:B------:R-:W-:-:S03]  /*1170*/  LEA.HI.X.SX32 R9, R16, R17, 0x1, P0 ;  /* 0x0000001110097211 */ /* 0x000fc600000f0eff */
[----:B------:R-:W2:Y:S04]  /*1180*/  LD.E.U8 R0, desc[UR6][R24.64] ;  /* 0x0000000618007980 */ /* 0x000ea8000c101100 */
[----:B------:R-:W3:Y:S01]  /*1190*/  LD.E.U8 R3, desc[UR4][R8.64] ;  /* 0x0000000408037980 */ /* 0x000ee2000c101100 */
[----:B------:R-:W-:Y:S01]  /*11a0*/  VIADD R7, R16, 0xffffffff ;  /* 0xffffffff10077836 */ /* 0x000fe20000000000 */
[----:B------:R-:W-:Y:S01]  /*11b0*/  MOV R20, 0x1220 ;  /* 0x0000122000147802 */ /* 0x000fe20000000f00 */
[----:B------:R-:W-:Y:S02]  /*11c0*/  IMAD.MOV.U32 R4, RZ, RZ, R19 ;  /* 0x000000ffff047224 */ /* 0x000fe400078e0013 */
[----:B------:R-:W-:Y:S02]  /*11d0*/  IMAD.MOV.U32 R5, RZ, RZ, R17 ;  /* 0x000000ffff057224 */ /* 0x000fe400078e0011 */
[----:B------:R-:W-:Y:S01]  /*11e0*/  IMAD.MOV.U32 R21, RZ, RZ, 0x0 ;  /* 0x00000000ff157424 */ /* 0x000fe200078e00ff */
[----:B--2---:R0:W-:Y:S04]  /*11f0*/  ST.E.U8 desc[UR4][R8.64], R0 ;  /* 0x0000000008007985 */ /* 0x0041e8000c101104 */
[----:B---3--:R0:W-:Y:S02]  /*1200*/  ST.E.U8 desc[UR6][R24.64], R3 ;  /* 0x0000000318007985 */ /* 0x0081e4000c101106 */
[----:B0-----:R-:W-:Y:S05]  /*1210*/  CALL.REL.NOINC `($_Z15medianFilterGPUPKhPhiii$_Z13randQuickSortPhiii) ;  /* 0xfffffff800b47944 */ /* 0x001fea0003c3ffff */
[----:B------:R-:W-:-:S05]  /*1220*/  VIADD R6, R16, 0x1 ;  /* 0x0000000110067836 */ /* 0x000fca0000000000 */
[----:B------:R-:W-:-:S13]  /*1230*/  ISETP.GE.AND P0, PT, R6, R2, PT ;  /* 0x000000020600720c */ /* 0x000fda0003f06270 */
[----:B------:R-:W-:Y:S05]  /*1240*/  @!P0 BRA `(.L_x_16) ;  /* 0xfffffffc000c8947 */ /* 0x000fea000383ffff */
[----:B------:R-:W-:Y:S05]  /*1250*/  BSYNC.RECONVERGENT B6 ;  /* 0x0000000000067941 */ /* 0x000fea0003800200 */
.L_x_11:
[----:B------:R-:W-:Y:S05]  /*1260*/  BSYNC.RECONVERGENT B7 ;  /* 0x0000000000077941 */ /* 0x000fea0003800200 */
.L_x_10:
[----:B------:R-:W2:Y:S01]  /*1270*/  LDL R20, [R1+0x14] ;  /* 0x0000140001147983 */ /* 0x000ea20000100800 */
[----:B------:R0:W-:Y:S05]  /*1280*/  BMOV.32 B6, R18 ;  /* 0x0000001206007356 */ /* 0x0001ea0000000000 */
[----:B------:R-:W2:Y:S01]  /*1290*/  LDL R21, [R1+0x18] ;  /* 0x0000180001157983 */ /* 0x000ea20000100800 */
[----:B------:R1:W-:Y:S05]  /*12a0*/  BMOV.32 B7, R22 ;  /* 0x0000001607007356 */ /* 0x0003ea0000000000 */
[----:B------:R-:W2:Y:S04]  /*12b0*/  LDL R2, [R1] ;  /* 0x0000000001027983 */ /* 0x000ea80000100800 */
[----:B------:R-:W2:Y:S04]  /*12c0*/  LDL R16, [R1+0x4] ;  /* 0x0000040001107983 */ /* 0x000ea80000100800 */
[----:B------:R-:W2:Y:S04]  /*12d0*/  LDL R17, [R1+0x8] ;  /* 0x0000080001117983 */ /* 0x000ea80000100800 */
[----:B0-----:R-:W2:Y:S04]  /*12e0*/  LDL R18, [R1+0xc] ;  /* 0x00000c0001127983 */ /* 0x001ea80000100800 */
[----:B------:R-:W2:Y:S04]  /*12f0*/  LDL R19, [R1+0x10] ;  /* 0x0000100001137983 */ /* 0x000ea80000100800 */
[----:B-1----:R-:W2:Y:S04]  /*1300*/  LDL R22, [R1+0x1c] ;  /* 0x00001c0001167983 */ /* 0x002ea80000100800 */
[----:B------:R-:W2:Y:S04]  /*1310*/  LDL R24, [R1+0x20] ;  /* 0x0000200001187983 */ /* 0x000ea80000100800 */
[----:B------:R-:W2:Y:S04]  /*1320*/  LDL R25, [R1+0x24] ;  /* 0x0000240001197983 */ /* 0x000ea80000100800 */
[----:B------:R-:W2:Y:S04]  /*1330*/  LDL R26, [R1+0x28] ;  /* 0x00002800011a7983 */ /* 0x000ea80000100800 */
[----:B------:R0:W2:Y:S02]  /*1340*/  LDL R27, [R1+0x2c] ;  /* 0x00002c00011b7983 */ /* 0x0000a40000100800 */
[----:B0-----:R-:W-:Y:S01]  /*1350*/  VIADD R1, R1, 0x30 ;  /* 0x0000003001017836 */ /* 0x001fe20000000000 */
[----:B--2---:R-:W-:Y:S06]  /*1360*/  RET.REL.NODEC R20 `(_Z15medianFilterGPUPKhPhiii) ;  /* 0xffffffec14247950 */ /* 0x004fec0003c3ffff */
.L_x_17:
[----:B------:R-:W-:-:S00]  /*1370*/  BRA `(.L_x_17) ;  /* 0xfffffffc00fc7947 */ /* 0x000fc0000383ffff */
[----:B------:R-:W-:-:S00]  /*1380*/  NOP ;  /* 0x0000000000007918 */ /* 0x000fc00000000000 */
[----:B------:R-:W-:-:S00]  /*1390*/  NOP ;  /* 0x0000000000007918 */ /* 0x000fc00000000000 */
[----:B------:R-:W-:-:S00]  /*13a0*/  NOP ;  /* 0x0000000000007918 */ /* 0x000fc00000000000 */
[----:B------:R-:W-:-:S00]  /*13b0*/  NOP ;  /* 0x0000000000007918 */ /* 0x000fc00000000000 */
[----:B------:R-:W-:-:S00]  /*13c0*/  NOP ;  /* 0x0000000000007918 */ /* 0x000fc00000000000 */
[----:B------:R-:W-:-:S00]  /*13d0*/  NOP ;  /* 0x0000000000007918 */ /* 0x000fc00000000000 */
[----:B------:R-:W-:-:S00]  /*13e0*/  NOP ;  /* 0x0000000000007918 */ /* 0x000fc00000000000 */
[----:B------:R-:W-:-:S00]  /*13f0*/  NOP ;  /* 0x0000000000007918 */ /* 0x000fc00000000000 */
.L_x_18:


//--------------------- .nv.global.init           --------------------------
	.section	.nv.global.init,"aw",@progbits
	.align	4
.nv.global.init:
	.type		mrg32k3aM1SubSeq,@object
	.size		mrg32k3aM1SubSeq,(mrg32k3aM2SubSeq - mrg32k3aM1SubSeq)
mrg32k3aM1SubSeq:
        /* <DEDUP_REMOVED lines=126> */
	.type		mrg32k3aM2SubSeq,@object
	.size		mrg32k3aM2SubSeq,(mrg32k3aM1 - mrg32k3aM2SubSeq)
mrg32k3aM2SubSeq:
        /* <DEDUP_REMOVED lines=126> */
	.type		mrg32k3aM1,@object
	.size		mrg32k3aM1,(mrg32k3aM1Seq - mrg32k3aM1)
mrg32k3aM1:
        /* <DEDUP_REMOVED lines=144> */
	.type		mrg32k3aM1Seq,@object
	.size		mrg32k3aM1Seq,(mrg32k3aM2 - mrg32k3aM1Seq)
mrg32k3aM1Seq:
        /* <DEDUP_REMOVED lines=144> */
	.type		mrg32k3aM2,@object
	.size		mrg32k3aM2,(mrg32k3aM2Seq - mrg32k3aM2)
mrg32k3aM2:
        /* <DEDUP_REMOVED lines=144> */
	.type		mrg32k3aM2Seq,@object
	.size		mrg32k3aM2Seq,(precalc_xorwow_matrix - mrg32k3aM2Seq)
mrg32k3aM2Seq:
        /* <DEDUP_REMOVED lines=144> */
	.type		precalc_xorwow_matrix,@object
	.size		precalc_xorwow_matrix,(precalc_xorwow_offset_matrix - precalc_xorwow_matrix)
precalc_xorwow_matrix:
        /* <DEDUP_REMOVED lines=6400> */
	.type		precalc_xorwow_offset_matrix,@object
	.size		precalc_xorwow_offset_matrix,(.L_1 - precalc_xorwow_offset_matrix)
precalc_xorwow_offset_matrix:
        /* <DEDUP_REMOVED lines=6400> */
.L_1:


//--------------------- .nv.shared.reserved.0     --------------------------
	.section	.nv.shared.reserved.0,"aw",@nobits
	.weak		__nv_reservedSMEM_offset_0_alias
	.size		__nv_reservedSMEM_offset_0_alias, 0, 64
	.other		__nv_reservedSMEM_offset_0_alias,@"STO_CUDA_RESERVED_SHARED STV_DEFAULT"
__nv_reservedSMEM_offset_0_alias:
	.zero		0
	.zero		64


//--------------------- .nv.constant0._Z15medianFilterGPUPKhPhiii --------------------------
	.section	.nv.constant0._Z15medianFilterGPUPKhPhiii,"a",@progbits
	.sectionflags	@""
	.align	4
.nv.constant0._Z15medianFilterGPUPKhPhiii:
	.zero		924


//--------------------- SYMBOLS --------------------------

	.type		.nv.reservedSmem.offset0,@object
	.size		.nv.reservedSmem.offset0,0x4
	.type		malloc,@function
	.type		free,@function
